//
// Generated by NVIDIA NVVM Compiler
//
// Compiler Build ID: CL-36424714
// Cuda compilation tools, release 13.0, V13.0.88
// Based on NVVM 20.0.0
//

.version 9.0
.target sm_100
.address_size 64

	// .globl	_ZN3cub18CUB_300001_SM_10006detail11EmptyKernelIvEEvv
.global .align 1 .b8 _ZN30_INTERNAL_6dcc3b63_4_k_cu_main4cuda3std3__45__cpo5beginE[1];
.global .align 1 .b8 _ZN30_INTERNAL_6dcc3b63_4_k_cu_main4cuda3std3__45__cpo3endE[1];
.global .align 1 .b8 _ZN30_INTERNAL_6dcc3b63_4_k_cu_main4cuda3std3__45__cpo6cbeginE[1];
.global .align 1 .b8 _ZN30_INTERNAL_6dcc3b63_4_k_cu_main4cuda3std3__45__cpo4cendE[1];
.global .align 1 .b8 _ZN30_INTERNAL_6dcc3b63_4_k_cu_main4cuda3std3__45__cpo6rbeginE[1];
.global .align 1 .b8 _ZN30_INTERNAL_6dcc3b63_4_k_cu_main4cuda3std3__45__cpo4rendE[1];
.global .align 1 .b8 _ZN30_INTERNAL_6dcc3b63_4_k_cu_main4cuda3std3__45__cpo7crbeginE[1];
.global .align 1 .b8 _ZN30_INTERNAL_6dcc3b63_4_k_cu_main4cuda3std3__45__cpo5crendE[1];
.global .align 1 .b8 _ZN30_INTERNAL_6dcc3b63_4_k_cu_main4cuda3std3__432_GLOBAL__N__6dcc3b63_4_k_cu_main6ignoreE[1];
.global .align 1 .b8 _ZN30_INTERNAL_6dcc3b63_4_k_cu_main4cuda3std3__419piecewise_constructE[1];
.global .align 1 .b8 _ZN30_INTERNAL_6dcc3b63_4_k_cu_main4cuda3std3__48in_placeE[1];
.global .align 1 .b8 _ZN30_INTERNAL_6dcc3b63_4_k_cu_main4cuda3std3__420unreachable_sentinelE[1];
.global .align 1 .b8 _ZN30_INTERNAL_6dcc3b63_4_k_cu_main4cuda3std3__47nulloptE[1];
.global .align 1 .b8 _ZN30_INTERNAL_6dcc3b63_4_k_cu_main4cuda3std3__48unexpectE[1];
.global .align 1 .b8 _ZN30_INTERNAL_6dcc3b63_4_k_cu_main4cuda3std6ranges3__45__cpo4swapE[1];
.global .align 1 .b8 _ZN30_INTERNAL_6dcc3b63_4_k_cu_main4cuda3std6ranges3__45__cpo9iter_moveE[1];
.global .align 1 .b8 _ZN30_INTERNAL_6dcc3b63_4_k_cu_main4cuda3std6ranges3__45__cpo5beginE[1];
.global .align 1 .b8 _ZN30_INTERNAL_6dcc3b63_4_k_cu_main4cuda3std6ranges3__45__cpo3endE[1];
.global .align 1 .b8 _ZN30_INTERNAL_6dcc3b63_4_k_cu_main4cuda3std6ranges3__45__cpo6cbeginE[1];
.global .align 1 .b8 _ZN30_INTERNAL_6dcc3b63_4_k_cu_main4cuda3std6ranges3__45__cpo4cendE[1];
.global .align 1 .b8 _ZN30_INTERNAL_6dcc3b63_4_k_cu_main4cuda3std6ranges3__45__cpo7advanceE[1];
.global .align 1 .b8 _ZN30_INTERNAL_6dcc3b63_4_k_cu_main4cuda3std6ranges3__45__cpo9iter_swapE[1];
.global .align 1 .b8 _ZN30_INTERNAL_6dcc3b63_4_k_cu_main4cuda3std6ranges3__45__cpo4nextE[1];
.global .align 1 .b8 _ZN30_INTERNAL_6dcc3b63_4_k_cu_main4cuda3std6ranges3__45__cpo4prevE[1];
.global .align 1 .b8 _ZN30_INTERNAL_6dcc3b63_4_k_cu_main4cuda3std6ranges3__45__cpo4dataE[1];
.global .align 1 .b8 _ZN30_INTERNAL_6dcc3b63_4_k_cu_main4cuda3std6ranges3__45__cpo5cdataE[1];
.global .align 1 .b8 _ZN30_INTERNAL_6dcc3b63_4_k_cu_main4cuda3std6ranges3__45__cpo4sizeE[1];
.global .align 1 .b8 _ZN30_INTERNAL_6dcc3b63_4_k_cu_main4cuda3std6ranges3__45__cpo5ssizeE[1];
.global .align 1 .b8 _ZN30_INTERNAL_6dcc3b63_4_k_cu_main4cuda3std6ranges3__45__cpo8distanceE[1];
.global .align 1 .b8 _ZN30_INTERNAL_6dcc3b63_4_k_cu_main6thrust24THRUST_300001_SM_1000_NS8cuda_cub3parE[1];
.global .align 1 .b8 _ZN30_INTERNAL_6dcc3b63_4_k_cu_main6thrust24THRUST_300001_SM_1000_NS8cuda_cub10par_nosyncE[1];
.global .align 1 .b8 _ZN30_INTERNAL_6dcc3b63_4_k_cu_main6thrust24THRUST_300001_SM_1000_NS6system6detail10sequential3seqE[1];
.global .align 1 .b8 _ZN30_INTERNAL_6dcc3b63_4_k_cu_main6thrust24THRUST_300001_SM_1000_NS6system3cpp3parE[1];
.global .align 1 .b8 _ZN30_INTERNAL_6dcc3b63_4_k_cu_main6thrust24THRUST_300001_SM_1000_NS12placeholders2_1E[1];
.global .align 1 .b8 _ZN30_INTERNAL_6dcc3b63_4_k_cu_main6thrust24THRUST_300001_SM_1000_NS12placeholders2_2E[1];
.global .align 1 .b8 _ZN30_INTERNAL_6dcc3b63_4_k_cu_main6thrust24THRUST_300001_SM_1000_NS12placeholders2_3E[1];
.global .align 1 .b8 _ZN30_INTERNAL_6dcc3b63_4_k_cu_main6thrust24THRUST_300001_SM_1000_NS12placeholders2_4E[1];
.global .align 1 .b8 _ZN30_INTERNAL_6dcc3b63_4_k_cu_main6thrust24THRUST_300001_SM_1000_NS12placeholders2_5E[1];
.global .align 1 .b8 _ZN30_INTERNAL_6dcc3b63_4_k_cu_main6thrust24THRUST_300001_SM_1000_NS12placeholders2_6E[1];
.global .align 1 .b8 _ZN30_INTERNAL_6dcc3b63_4_k_cu_main6thrust24THRUST_300001_SM_1000_NS12placeholders2_7E[1];
.global .align 1 .b8 _ZN30_INTERNAL_6dcc3b63_4_k_cu_main6thrust24THRUST_300001_SM_1000_NS12placeholders2_8E[1];
.global .align 1 .b8 _ZN30_INTERNAL_6dcc3b63_4_k_cu_main6thrust24THRUST_300001_SM_1000_NS12placeholders2_9E[1];
.global .align 1 .b8 _ZN30_INTERNAL_6dcc3b63_4_k_cu_main6thrust24THRUST_300001_SM_1000_NS12placeholders3_10E[1];
.global .align 1 .b8 _ZN30_INTERNAL_6dcc3b63_4_k_cu_main6thrust24THRUST_300001_SM_1000_NS3seqE[1];
.global .align 1 .b8 _ZN30_INTERNAL_6dcc3b63_4_k_cu_main6thrust24THRUST_300001_SM_1000_NS6deviceE[1];

.visible .entry _ZN3cub18CUB_300001_SM_10006detail11EmptyKernelIvEEvv()
{


	ret;

}


// ===== COMPILED SASS (sm_100) =====

	.target	sm_100

	.elftype	@"ET_EXEC"


//--------------------- .note.nv.tkinfo           --------------------------
	.section	.note.nv.tkinfo,"",@"SHT_NOTE"
	.sectionflags	@"SHF_NOTE_NV_TKINFO"
	.tkinfo
        /*0018*/ 	.word	0x00000002
        /*0030*/ 	.string	""
        /*0030*/ 	.string	"ptxas"
        /*0030*/ 	.string	"Cuda compilation tools, release 13.0, V13.0.88"
        /*0030*/ 	.string	"Build cuda_13.0.r13.0/compiler.36424714_0"
        /*0030*/ 	.string	"-arch sm_100 -m 64 "



//--------------------- .note.nv.cuinfo           --------------------------
	.section	.note.nv.cuinfo,"",@"SHT_NOTE"
	.sectionflags	@"SHF_NOTE_NV_CUINFO"
        /*0018*/ 	.short	0x0002
        /*001a*/ 	.short	0x0064
        /*001c*/ 	.short	0x0082
	.zero		2


//--------------------- .nv.info                  --------------------------
	.section	.nv.info,"",@"SHT_CUDA_INFO"
	.align	4


	//----- nvinfo : EIATTR_REGCOUNT
	.align		4
        /*0000*/ 	.byte	0x04, 0x2f
        /*0002*/ 	.short	(.L_46 - .L_45)
	.align		4
.L_45:
        /*0004*/ 	.word	index@(_ZN3cub18CUB_300001_SM_10006detail11EmptyKernelIvEEvv)
        /*0008*/ 	.word	0x00000004


	//----- nvinfo : EIATTR_FRAME_SIZE
	.align		4
.L_46:
        /*000c*/ 	.byte	0x04, 0x11
        /*000e*/ 	.short	(.L_48 - .L_47)
	.align		4
.L_47:
        /*0010*/ 	.word	index@(_ZN3cub18CUB_300001_SM_10006detail11EmptyKernelIvEEvv)
        /*0014*/ 	.word	0x00000000


	//----- nvinfo : EIATTR_MIN_STACK_SIZE
	.align		4
.L_48:
        /*0018*/ 	.byte	0x04, 0x12
        /*001a*/ 	.short	(.L_50 - .L_49)
	.align		4
.L_49:
        /*001c*/ 	.word	index@(_ZN3cub18CUB_300001_SM_10006detail11EmptyKernelIvEEvv)
        /*0020*/ 	.word	0x00000000
.L_50:


//--------------------- .nv.compat                --------------------------
	.section	.nv.compat,"",@"SHT_CUDA_COMPAT_INFO"
	.align	4
        /*0000*/ 	.byte	0x02, 0x09, 0x00, 0x00, 0x02, 0x02, 0x01, 0x00, 0x02, 0x05, 0x05, 0x00, 0x03, 0x07, 0x01, 0x01
        /*0010*/ 	.byte	0x02, 0x03, 0x00, 0x00, 0x02, 0x06, 0x01, 0x00, 0x04, 0x0b, 0x08, 0x00, 0x09, 0x00, 0x00, 0x00
        /*0020*/ 	.byte	0x00, 0x00, 0x00, 0x00


//--------------------- .nv.info._ZN3cub18CUB_300001_SM_10006detail11EmptyKernelIvEEvv --------------------------
	.section	.nv.info._ZN3cub18CUB_300001_SM_10006detail11EmptyKernelIvEEvv,"",@"SHT_CUDA_INFO"
	.sectionflags	@""
	.align	4


	//----- nvinfo : EIATTR_CUDA_API_VERSION
	.align		4
        /*0000*/ 	.byte	0x04, 0x37
        /*0002*/ 	.short	(.L_52 - .L_51)
.L_51:
        /*0004*/ 	.word	0x00000082


	//----- nvinfo : EIATTR_SPARSE_MMA_MASK
	.align		4
.L_52:
        /*0008*/ 	.byte	0x03, 0x50
        /*000a*/ 	.short	0x0000


	//----- nvinfo : EIATTR_MAXREG_COUNT
	.align		4
        /*000c*/ 	.byte	0x03, 0x1b
        /*000e*/ 	.short	0x00ff


	//----- nvinfo : EIATTR_MERCURY_ISA_VERSION
	.align		4
        /*0010*/ 	.byte	0x03, 0x5f
        /*0012*/ 	.short	0x0101


	//----- nvinfo : EIATTR_VRC_CTA_INIT_COUNT
	.align		4
        /*0014*/ 	.byte	0x02, 0x4a
	.zero		1
	.zero		1


	//----- nvinfo : EIATTR_EXIT_INSTR_OFFSETS
	.align		4
        /*0018*/ 	.byte	0x04, 0x1c
        /*001a*/ 	.short	(.L_54 - .L_53)


	//   ....[0]....
.L_53:
        /*001c*/ 	.word	0x00000010


	//----- nvinfo : EIATTR_SW_WAR
	.align		4
.L_54:
        /*0020*/ 	.byte	0x04, 0x36
        /*0022*/ 	.short	(.L_56 - .L_55)
.L_55:
        /*0024*/ 	.word	0x00000008
.L_56:


//--------------------- .nv.callgraph             --------------------------
	.section	.nv.callgraph,"",@"SHT_CUDA_CALLGRAPH"
	.align	4
	.sectionentsize	8
	.align		4
        /*0000*/ 	.word	0x00000000
	.align		4
        /*0004*/ 	.word	0xffffffff
	.align		4
        /*0008*/ 	.word	0x00000000
	.align		4
        /*000c*/ 	.word	0xfffffffe
	.align		4
        /*0010*/ 	.word	0x00000000
	.align		4
        /*0014*/ 	.word	0xfffffffd
	.align		4
        /*0018*/ 	.word	0x00000000
	.align		4
        /*001c*/ 	.word	0xfffffffc


//--------------------- .nv.constant4             --------------------------
	.section	.nv.constant4,"a",@progbits
	.align	8
	.align		8
.nv.constant4:
        /*0000*/ 	.dword	_ZN30_INTERNAL_6dcc3b63_4_k_cu_main4cuda3std3__45__cpo5beginE
	.align		8
        /*0008*/ 	.dword	_ZN30_INTERNAL_6dcc3b63_4_k_cu_main4cuda3std3__45__cpo3endE
	.align		8
        /*0010*/ 	.dword	_ZN30_INTERNAL_6dcc3b63_4_k_cu_main4cuda3std3__45__cpo6cbeginE
	.align		8
        /*0018*/ 	.dword	_ZN30_INTERNAL_6dcc3b63_4_k_cu_main4cuda3std3__45__cpo4cendE
	.align		8
        /*0020*/ 	.dword	_ZN30_INTERNAL_6dcc3b63_4_k_cu_main4cuda3std3__45__cpo6rbeginE
	.align		8
        /*0028*/ 	.dword	_ZN30_INTERNAL_6dcc3b63_4_k_cu_main4cuda3std3__45__cpo4rendE
	.align		8
        /*0030*/ 	.dword	_ZN30_INTERNAL_6dcc3b63_4_k_cu_main4cuda3std3__45__cpo7crbeginE
	.align		8
        /*0038*/ 	.dword	_ZN30_INTERNAL_6dcc3b63_4_k_cu_main4cuda3std3__45__cpo5crendE
	.align		8
        /*0040*/ 	.dword	_ZN30_INTERNAL_6dcc3b63_4_k_cu_main4cuda3std3__432_GLOBAL__N__6dcc3b63_4_k_cu_main6ignoreE
	.align		8
        /*0048*/ 	.dword	_ZN30_INTERNAL_6dcc3b63_4_k_cu_main4cuda3std3__419piecewise_constructE
	.align		8
        /*0050*/ 	.dword	_ZN30_INTERNAL_6dcc3b63_4_k_cu_main4cuda3std3__48in_placeE
	.align		8
        /*0058*/ 	.dword	_ZN30_INTERNAL_6dcc3b63_4_k_cu_main4cuda3std3__420unreachable_sentinelE
	.align		8
        /*0060*/ 	.dword	_ZN30_INTERNAL_6dcc3b63_4_k_cu_main4cuda3std3__47nulloptE
	.align		8
        /*0068*/ 	.dword	_ZN30_INTERNAL_6dcc3b63_4_k_cu_main4cuda3std3__48unexpectE
	.align		8
        /*0070*/ 	.dword	_ZN30_INTERNAL_6dcc3b63_4_k_cu_main4cuda3std6ranges3__45__cpo4swapE
	.align		8
        /*0078*/ 	.dword	_ZN30_INTERNAL_6dcc3b63_4_k_cu_main4cuda3std6ranges3__45__cpo9iter_moveE
	.align		8
        /*0080*/ 	.dword	_ZN30_INTERNAL_6dcc3b63_4_k_cu_main4cuda3std6ranges3__45__cpo5beginE
	.align		8
        /*0088*/ 	.dword	_ZN30_INTERNAL_6dcc3b63_4_k_cu_main4cuda3std6ranges3__45__cpo3endE
	.align		8
        /*0090*/ 	.dword	_ZN30_INTERNAL_6dcc3b63_4_k_cu_main4cuda3std6ranges3__45__cpo6cbeginE
	.align		8
        /*0098*/ 	.dword	_ZN30_INTERNAL_6dcc3b63_4_k_cu_main4cuda3std6ranges3__45__cpo4cendE
	.align		8
        /*00a0*/ 	.dword	_ZN30_INTERNAL_6dcc3b63_4_k_cu_main4cuda3std6ranges3__45__cpo7advanceE
	.align		8
        /*00a8*/ 	.dword	_ZN30_INTERNAL_6dcc3b63_4_k_cu_main4cuda3std6ranges3__45__cpo9iter_swapE
	.align		8
        /*00b0*/ 	.dword	_ZN30_INTERNAL_6dcc3b63_4_k_cu_main4cuda3std6ranges3__45__cpo4nextE
	.align		8
        /*00b8*/ 	.dword	_ZN30_INTERNAL_6dcc3b63_4_k_cu_main4cuda3std6ranges3__45__cpo4prevE
	.align		8
        /*00c0*/ 	.dword	_ZN30_INTERNAL_6dcc3b63_4_k_cu_main4cuda3std6ranges3__45__cpo4dataE
	.align		8
        /*00c8*/ 	.dword	_ZN30_INTERNAL_6dcc3b63_4_k_cu_main4cuda3std6ranges3__45__cpo5cdataE
	.align		8
        /*00d0*/ 	.dword	_ZN30_INTERNAL_6dcc3b63_4_k_cu_main4cuda3std6ranges3__45__cpo4sizeE
	.align		8
        /*00d8*/ 	.dword	_ZN30_INTERNAL_6dcc3b63_4_k_cu_main4cuda3std6ranges3__45__cpo5ssizeE
	.align		8
        /*00e0*/ 	.dword	_ZN30_INTERNAL_6dcc3b63_4_k_cu_main4cuda3std6ranges3__45__cpo8distanceE
	.align		8
        /*00e8*/ 	.dword	_ZN30_INTERNAL_6dcc3b63_4_k_cu_main6thrust24THRUST_300001_SM_1000_NS8cuda_cub3parE
	.align		8
        /*00f0*/ 	.dword	_ZN30_INTERNAL_6dcc3b63_4_k_cu_main6thrust24THRUST_300001_SM_1000_NS8cuda_cub10par_nosyncE
	.align		8
        /*00f8*/ 	.dword	_ZN30_INTERNAL_6dcc3b63_4_k_cu_main6thrust24THRUST_300001_SM_1000_NS6system6detail10sequential3seqE
	.align		8
        /*0100*/ 	.dword	_ZN30_INTERNAL_6dcc3b63_4_k_cu_main6thrust24THRUST_300001_SM_1000_NS6system3cpp3parE
	.align		8
        /*0108*/ 	.dword	_ZN30_INTERNAL_6dcc3b63_4_k_cu_main6thrust24THRUST_300001_SM_1000_NS12placeholders2_1E
	.align		8
        /*0110*/ 	.dword	_ZN30_INTERNAL_6dcc3b63_4_k_cu_main6thrust24THRUST_300001_SM_1000_NS12placeholders2_2E
	.align		8
        /*0118*/ 	.dword	_ZN30_INTERNAL_6dcc3b63_4_k_cu_main6thrust24THRUST_300001_SM_1000_NS12placeholders2_3E
	.align		8
        /*0120*/ 	.dword	_ZN30_INTERNAL_6dcc3b63_4_k_cu_main6thrust24THRUST_300001_SM_1000_NS12placeholders2_4E
	.align		8
        /*0128*/ 	.dword	_ZN30_INTERNAL_6dcc3b63_4_k_cu_main6thrust24THRUST_300001_SM_1000_NS12placeholders2_5E
	.align		8
        /*0130*/ 	.dword	_ZN30_INTERNAL_6dcc3b63_4_k_cu_main6thrust24THRUST_300001_SM_1000_NS12placeholders2_6E
	.align		8
        /*0138*/ 	.dword	_ZN30_INTERNAL_6dcc3b63_4_k_cu_main6thrust24THRUST_300001_SM_1000_NS12placeholders2_7E
	.align		8
        /*0140*/ 	.dword	_ZN30_INTERNAL_6dcc3b63_4_k_cu_main6thrust24THRUST_300001_SM_1000_NS12placeholders2_8E
	.align		8
        /*0148*/ 	.dword	_ZN30_INTERNAL_6dcc3b63_4_k_cu_main6thrust24THRUST_300001_SM_1000_NS12placeholders2_9E
	.align		8
        /*0150*/ 	.dword	_ZN30_INTERNAL_6dcc3b63_4_k_cu_main6thrust24THRUST_300001_SM_1000_NS12placeholders3_10E
	.align		8
        /*0158*/ 	.dword	_ZN30_INTERNAL_6dcc3b63_4_k_cu_main6thrust24THRUST_300001_SM_1000_NS3seqE
	.align		8
        /*0160*/ 	.dword	_ZN30_INTERNAL_6dcc3b63_4_k_cu_main6thrust24THRUST_300001_SM_1000_NS6deviceE


//--------------------- .text._ZN3cub18CUB_300001_SM_10006detail11EmptyKernelIvEEvv --------------------------
	.section	.text._ZN3cub18CUB_300001_SM_10006detail11EmptyKernelIvEEvv,"ax",@progbits
	.align	128
        .global         _ZN3cub18CUB_300001_SM_10006detail11EmptyKernelIvEEvv
        .type           _ZN3cub18CUB_300001_SM_10006detail11EmptyKernelIvEEvv,@function
        .size           _ZN3cub18CUB_300001_SM_10006detail11EmptyKernelIvEEvv,(.L_x_1 - _ZN3cub18CUB_300001_SM_10006detail11EmptyKernelIvEEvv)
        .other          _ZN3cub18CUB_300001_SM_10006detail11EmptyKernelIvEEvv,@"STO_CUDA_ENTRY STV_DEFAULT"
_ZN3cub18CUB_300001_SM_10006detail11EmptyKernelIvEEvv:
.text._ZN3cub18CUB_300001_SM_10006detail11EmptyKernelIvEEvv:
[----:B------:R-:W-:Y:S01]  /*0000*/  LDC R1, c[0x0][0x37c] ;  /* 0x0000df00ff017b82 */ /* 0x000fe20000000800 */
[----:B------:R-:W-:Y:S05]  /*0010*/  EXIT ;  /* 0x000000000000794d */ /* 0x000fea0003800000 */
.L_x_0:
[----:B------:R-:W-:-:S00]  /*0020*/  BRA `(.L_x_0) ;  /* 0xfffffffc00fc7947 */ /* 0x000fc0000383ffff */
[----:B------:R-:W-:-:S00]  /*0030*/  NOP ;  /* 0x0000000000007918 */ /* 0x000fc00000000000 */
        /* <DEDUP_REMOVED lines=12> */
.L_x_1:


//--------------------- .nv.shared.reserved.0     --------------------------
	.section	.nv.shared.reserved.0,"aw",@nobits
	.weak		__nv_reservedSMEM_offset_0_alias
	.size		__nv_reservedSMEM_offset_0_alias, 0, 64
	.other		__nv_reservedSMEM_offset_0_alias,@"STO_CUDA_RESERVED_SHARED STV_DEFAULT"
__nv_reservedSMEM_offset_0_alias:
	.zero		0
	.zero		64


//--------------------- .nv.global                --------------------------
	.section	.nv.global,"aw",@nobits
.nv.global:
	.type		_ZN30_INTERNAL_6dcc3b63_4_k_cu_main6thrust24THRUST_300001_SM_1000_NS12placeholders2_8E,@object
	.size		_ZN30_INTERNAL_6dcc3b63_4_k_cu_main6thrust24THRUST_300001_SM_1000_NS12placeholders2_8E,(_ZN30_INTERNAL_6dcc3b63_4_k_cu_main4cuda3std3__432_GLOBAL__N__6dcc3b63_4_k_cu_main6ignoreE - _ZN30_INTERNAL_6dcc3b63_4_k_cu_main6thrust24THRUST_300001_SM_1000_NS12placeholders2_8E)
_ZN30_INTERNAL_6dcc3b63_4_k_cu_main6thrust24THRUST_300001_SM_1000_NS12placeholders2_8E:
	.zero		1
	.type		_ZN30_INTERNAL_6dcc3b63_4_k_cu_main4cuda3std3__432_GLOBAL__N__6dcc3b63_4_k_cu_main6ignoreE,@object
	.size		_ZN30_INTERNAL_6dcc3b63_4_k_cu_main4cuda3std3__432_GLOBAL__N__6dcc3b63_4_k_cu_main6ignoreE,(_ZN30_INTERNAL_6dcc3b63_4_k_cu_main4cuda3std6ranges3__45__cpo4dataE - _ZN30_INTERNAL_6dcc3b63_4_k_cu_main4cuda3std3__432_GLOBAL__N__6dcc3b63_4_k_cu_main6ignoreE)
_ZN30_INTERNAL_6dcc3b63_4_k_cu_main4cuda3std3__432_GLOBAL__N__6dcc3b63_4_k_cu_main6ignoreE:
	.zero		1
	.type		_ZN30_INTERNAL_6dcc3b63_4_k_cu_main4cuda3std6ranges3__45__cpo4dataE,@object
	.size		_ZN30_INTERNAL_6dcc3b63_4_k_cu_main4cuda3std6ranges3__45__cpo4dataE,(_ZN30_INTERNAL_6dcc3b63_4_k_cu_main6thrust24THRUST_300001_SM_1000_NS6system3cpp3parE - _ZN30_INTERNAL_6dcc3b63_4_k_cu_main4cuda3std6ranges3__45__cpo4dataE)
_ZN30_INTERNAL_6dcc3b63_4_k_cu_main4cuda3std6ranges3__45__cpo4dataE:
	.zero		1
	.type		_ZN30_INTERNAL_6dcc3b63_4_k_cu_main6thrust24THRUST_300001_SM_1000_NS6system3cpp3parE,@object
	.size		_ZN30_INTERNAL_6dcc3b63_4_k_cu_main6thrust24THRUST_300001_SM_1000_NS6system3cpp3parE,(_ZN30_INTERNAL_6dcc3b63_4_k_cu_main4cuda3std3__45__cpo5beginE - _ZN30_INTERNAL_6dcc3b63_4_k_cu_main6thrust24THRUST_300001_SM_1000_NS6system3cpp3parE)
_ZN30_INTERNAL_6dcc3b63_4_k_cu_main6thrust24THRUST_300001_SM_1000_NS6system3cpp3parE:
	.zero		1
	.type		_ZN30_INTERNAL_6dcc3b63_4_k_cu_main4cuda3std3__45__cpo5beginE,@object
	.size		_ZN30_INTERNAL_6dcc3b63_4_k_cu_main4cuda3std3__45__cpo5beginE,(_ZN30_INTERNAL_6dcc3b63_4_k_cu_main4cuda3std6ranges3__45__cpo5beginE - _ZN30_INTERNAL_6dcc3b63_4_k_cu_main4cuda3std3__45__cpo5beginE)
_ZN30_INTERNAL_6dcc3b63_4_k_cu_main4cuda3std3__45__cpo5beginE:
	.zero		1
	.type		_ZN30_INTERNAL_6dcc3b63_4_k_cu_main4cuda3std6ranges3__45__cpo5beginE,@object
	.size		_ZN30_INTERNAL_6dcc3b63_4_k_cu_main4cuda3std6ranges3__45__cpo5beginE,(_ZN30_INTERNAL_6dcc3b63_4_k_cu_main6thrust24THRUST_300001_SM_1000_NS6deviceE - _ZN30_INTERNAL_6dcc3b63_4_k_cu_main4cuda3std6ranges3__45__cpo5beginE)
_ZN30_INTERNAL_6dcc3b63_4_k_cu_main4cuda3std6ranges3__45__cpo5beginE:
	.zero		1
	.type		_ZN30_INTERNAL_6dcc3b63_4_k_cu_main6thrust24THRUST_300001_SM_1000_NS6deviceE,@object
	.size		_ZN30_INTERNAL_6dcc3b63_4_k_cu_main6thrust24THRUST_300001_SM_1000_NS6deviceE,(_ZN30_INTERNAL_6dcc3b63_4_k_cu_main4cuda3std3__47nulloptE - _ZN30_INTERNAL_6dcc3b63_4_k_cu_main6thrust24THRUST_300001_SM_1000_NS6deviceE)
_ZN30_INTERNAL_6dcc3b63_4_k_cu_main6thrust24THRUST_300001_SM_1000_NS6deviceE:
	.zero		1
	.type		_ZN30_INTERNAL_6dcc3b63_4_k_cu_main4cuda3std3__47nulloptE,@object
	.size		_ZN30_INTERNAL_6dcc3b63_4_k_cu_main4cuda3std3__47nulloptE,(_ZN30_INTERNAL_6dcc3b63_4_k_cu_main4cuda3std6ranges3__45__cpo8distanceE - _ZN30_INTERNAL_6dcc3b63_4_k_cu_main4cuda3std3__47nulloptE)
_ZN30_INTERNAL_6dcc3b63_4_k_cu_main4cuda3std3__47nulloptE:
	.zero		1
	.type		_ZN30_INTERNAL_6dcc3b63_4_k_cu_main4cuda3std6ranges3__45__cpo8distanceE,@object
	.size		_ZN30_INTERNAL_6dcc3b63_4_k_cu_main4cuda3std6ranges3__45__cpo8distanceE,(_ZN30_INTERNAL_6dcc3b63_4_k_cu_main6thrust24THRUST_300001_SM_1000_NS12placeholders2_4E - _ZN30_INTERNAL_6dcc3b63_4_k_cu_main4cuda3std6ranges3__45__cpo8distanceE)
_ZN30_INTERNAL_6dcc3b63_4_k_cu_main4cuda3std6ranges3__45__cpo8distanceE:
	.zero		1
	.type		_ZN30_INTERNAL_6dcc3b63_4_k_cu_main6thrust24THRUST_300001_SM_1000_NS12placeholders2_4E,@object
	.size		_ZN30_INTERNAL_6dcc3b63_4_k_cu_main6thrust24THRUST_300001_SM_1000_NS12placeholders2_4E,(_ZN30_INTERNAL_6dcc3b63_4_k_cu_main4cuda3std3__45__cpo6rbeginE - _ZN30_INTERNAL_6dcc3b63_4_k_cu_main6thrust24THRUST_300001_SM_1000_NS12placeholders2_4E)
_ZN30_INTERNAL_6dcc3b63_4_k_cu_main6thrust24THRUST_300001_SM_1000_NS12placeholders2_4E:
	.zero		1
	.type		_ZN30_INTERNAL_6dcc3b63_4_k_cu_main4cuda3std3__45__cpo6rbeginE,@object
	.size		_ZN30_INTERNAL_6dcc3b63_4_k_cu_main4cuda3std3__45__cpo6rbeginE,(_ZN30_INTERNAL_6dcc3b63_4_k_cu_main4cuda3std6ranges3__45__cpo7advanceE - _ZN30_INTERNAL_6dcc3b63_4_k_cu_main4cuda3std3__45__cpo6rbeginE)
_ZN30_INTERNAL_6dcc3b63_4_k_cu_main4cuda3std3__45__cpo6rbeginE:
	.zero		1
	.type		_ZN30_INTERNAL_6dcc3b63_4_k_cu_main4cuda3std6ranges3__45__cpo7advanceE,@object
	.size		_ZN30_INTERNAL_6dcc3b63_4_k_cu_main4cuda3std6ranges3__45__cpo7advanceE,(_ZN30_INTERNAL_6dcc3b63_4_k_cu_main6thrust24THRUST_300001_SM_1000_NS12placeholders3_10E - _ZN30_INTERNAL_6dcc3b63_4_k_cu_main4cuda3std6ranges3__45__cpo7advanceE)
_ZN30_INTERNAL_6dcc3b63_4_k_cu_main4cuda3std6ranges3__45__cpo7advanceE:
	.zero		1
	.type		_ZN30_INTERNAL_6dcc3b63_4_k_cu_main6thrust24THRUST_300001_SM_1000_NS12placeholders3_10E,@object
	.size		_ZN30_INTERNAL_6dcc3b63_4_k_cu_main6thrust24THRUST_300001_SM_1000_NS12placeholders3_10E,(_ZN30_INTERNAL_6dcc3b63_4_k_cu_main4cuda3std3__48in_placeE - _ZN30_INTERNAL_6dcc3b63_4_k_cu_main6thrust24THRUST_300001_SM_1000_NS12placeholders3_10E)
_ZN30_INTERNAL_6dcc3b63_4_k_cu_main6thrust24THRUST_300001_SM_1000_NS12placeholders3_10E:
	.zero		1
	.type		_ZN30_INTERNAL_6dcc3b63_4_k_cu_main4cuda3std3__48in_placeE,@object
	.size		_ZN30_INTERNAL_6dcc3b63_4_k_cu_main4cuda3std3__48in_placeE,(_ZN30_INTERNAL_6dcc3b63_4_k_cu_main4cuda3std6ranges3__45__cpo4sizeE - _ZN30_INTERNAL_6dcc3b63_4_k_cu_main4cuda3std3__48in_placeE)
_ZN30_INTERNAL_6dcc3b63_4_k_cu_main4cuda3std3__48in_placeE:
	.zero		1
	.type		_ZN30_INTERNAL_6dcc3b63_4_k_cu_main4cuda3std6ranges3__45__cpo4sizeE,@object
	.size		_ZN30_INTERNAL_6dcc3b63_4_k_cu_main4cuda3std6ranges3__45__cpo4sizeE,(_ZN30_INTERNAL_6dcc3b63_4_k_cu_main6thrust24THRUST_300001_SM_1000_NS12placeholders2_2E - _ZN30_INTERNAL_6dcc3b63_4_k_cu_main4cuda3std6ranges3__45__cpo4sizeE)
_ZN30_INTERNAL_6dcc3b63_4_k_cu_main4cuda3std6ranges3__45__cpo4sizeE:
	.zero		1
	.type		_ZN30_INTERNAL_6dcc3b63_4_k_cu_main6thrust24THRUST_300001_SM_1000_NS12placeholders2_2E,@object
	.size		_ZN30_INTERNAL_6dcc3b63_4_k_cu_main6thrust24THRUST_300001_SM_1000_NS12placeholders2_2E,(_ZN30_INTERNAL_6dcc3b63_4_k_cu_main4cuda3std3__45__cpo6cbeginE - _ZN30_INTERNAL_6dcc3b63_4_k_cu_main6thrust24THRUST_300001_SM_1000_NS12placeholders2_2E)
_ZN30_INTERNAL_6dcc3b63_4_k_cu_main6thrust24THRUST_300001_SM_1000_NS12placeholders2_2E:
	.zero		1
	.type		_ZN30_INTERNAL_6dcc3b63_4_k_cu_main4cuda3std3__45__cpo6cbeginE,@object
	.size		_ZN30_INTERNAL_6dcc3b63_4_k_cu_main4cuda3std3__45__cpo6cbeginE,(_ZN30_INTERNAL_6dcc3b63_4_k_cu_main4cuda3std6ranges3__45__cpo6cbeginE - _ZN30_INTERNAL_6dcc3b63_4_k_cu_main4cuda3std3__45__cpo6cbeginE)
_ZN30_INTERNAL_6dcc3b63_4_k_cu_main4cuda3std3__45__cpo6cbeginE:
	.zero		1
	.type		_ZN30_INTERNAL_6dcc3b63_4_k_cu_main4cuda3std6ranges3__45__cpo6cbeginE,@object
	.size		_ZN30_INTERNAL_6dcc3b63_4_k_cu_main4cuda3std6ranges3__45__cpo6cbeginE,(_ZN30_INTERNAL_6dcc3b63_4_k_cu_main6thrust24THRUST_300001_SM_1000_NS12placeholders2_6E - _ZN30_INTERNAL_6dcc3b63_4_k_cu_main4cuda3std6ranges3__45__cpo6cbeginE)
_ZN30_INTERNAL_6dcc3b63_4_k_cu_main4cuda3std6ranges3__45__cpo6cbeginE:
	.zero		1
	.type		_ZN30_INTERNAL_6dcc3b63_4_k_cu_main6thrust24THRUST_300001_SM_1000_NS12placeholders2_6E,@object
	.size		_ZN30_INTERNAL_6dcc3b63_4_k_cu_main6thrust24THRUST_300001_SM_1000_NS12placeholders2_6E,(_ZN30_INTERNAL_6dcc3b63_4_k_cu_main4cuda3std3__45__cpo7crbeginE - _ZN30_INTERNAL_6dcc3b63_4_k_cu_main6thrust24THRUST_300001_SM_1000_NS12placeholders2_6E)
_ZN30_INTERNAL_6dcc3b63_4_k_cu_main6thrust24THRUST_300001_SM_1000_NS12placeholders2_6E:
	.zero		1
	.type		_ZN30_INTERNAL_6dcc3b63_4_k_cu_main4cuda3std3__45__cpo7crbeginE,@object
	.size		_ZN30_INTERNAL_6dcc3b63_4_k_cu_main4cuda3std3__45__cpo7crbeginE,(_ZN30_INTERNAL_6dcc3b63_4_k_cu_main4cuda3std6ranges3__45__cpo4nextE - _ZN30_INTERNAL_6dcc3b63_4_k_cu_main4cuda3std3__45__cpo7crbeginE)
_ZN30_INTERNAL_6dcc3b63_4_k_cu_main4cuda3std3__45__cpo7crbeginE:
	.zero		1
	.type		_ZN30_INTERNAL_6dcc3b63_4_k_cu_main4cuda3std6ranges3__45__cpo4nextE,@object
	.size		_ZN30_INTERNAL_6dcc3b63_4_k_cu_main4cuda3std6ranges3__45__cpo4nextE,(_ZN30_INTERNAL_6dcc3b63_4_k_cu_main4cuda3std6ranges3__45__cpo4swapE - _ZN30_INTERNAL_6dcc3b63_4_k_cu_main4cuda3std6ranges3__45__cpo4nextE)
_ZN30_INTERNAL_6dcc3b63_4_k_cu_main4cuda3std6ranges3__45__cpo4nextE:
	.zero		1
	.type		_ZN30_INTERNAL_6dcc3b63_4_k_cu_main4cuda3std6ranges3__45__cpo4swapE,@object
	.size		_ZN30_INTERNAL_6dcc3b63_4_k_cu_main4cuda3std6ranges3__45__cpo4swapE,(_ZN30_INTERNAL_6dcc3b63_4_k_cu_main6thrust24THRUST_300001_SM_1000_NS8cuda_cub10par_nosyncE - _ZN30_INTERNAL_6dcc3b63_4_k_cu_main4cuda3std6ranges3__45__cpo4swapE)
_ZN30_INTERNAL_6dcc3b63_4_k_cu_main4cuda3std6ranges3__45__cpo4swapE:
	.zero		1
	.type		_ZN30_INTERNAL_6dcc3b63_4_k_cu_main6thrust24THRUST_300001_SM_1000_NS8cuda_cub10par_nosyncE,@object
	.size		_ZN30_INTERNAL_6dcc3b63_4_k_cu_main6thrust24THRUST_300001_SM_1000_NS8cuda_cub10par_nosyncE,(_ZN30_INTERNAL_6dcc3b63_4_k_cu_main6thrust24THRUST_300001_SM_1000_NS3seqE - _ZN30_INTERNAL_6dcc3b63_4_k_cu_main6thrust24THRUST_300001_SM_1000_NS8cuda_cub10par_nosyncE)
_ZN30_INTERNAL_6dcc3b63_4_k_cu_main6thrust24THRUST_300001_SM_1000_NS8cuda_cub10par_nosyncE:
	.zero		1
	.type		_ZN30_INTERNAL_6dcc3b63_4_k_cu_main6thrust24THRUST_300001_SM_1000_NS3seqE,@object
	.size		_ZN30_INTERNAL_6dcc3b63_4_k_cu_main6thrust24THRUST_300001_SM_1000_NS3seqE,(_ZN30_INTERNAL_6dcc3b63_4_k_cu_main4cuda3std3__420unreachable_sentinelE - _ZN30_INTERNAL_6dcc3b63_4_k_cu_main6thrust24THRUST_300001_SM_1000_NS3seqE)
_ZN30_INTERNAL_6dcc3b63_4_k_cu_main6thrust24THRUST_300001_SM_1000_NS3seqE:
	.zero		1
	.type		_ZN30_INTERNAL_6dcc3b63_4_k_cu_main4cuda3std3__420unreachable_sentinelE,@object
	.size		_ZN30_INTERNAL_6dcc3b63_4_k_cu_main4cuda3std3__420unreachable_sentinelE,(_ZN30_INTERNAL_6dcc3b63_4_k_cu_main4cuda3std6ranges3__45__cpo5ssizeE - _ZN30_INTERNAL_6dcc3b63_4_k_cu_main4cuda3std3__420unreachable_sentinelE)
_ZN30_INTERNAL_6dcc3b63_4_k_cu_main4cuda3std3__420unreachable_sentinelE:
	.zero		1
	.type		_ZN30_INTERNAL_6dcc3b63_4_k_cu_main4cuda3std6ranges3__45__cpo5ssizeE,@object
	.size		_ZN30_INTERNAL_6dcc3b63_4_k_cu_main4cuda3std6ranges3__45__cpo5ssizeE,(_ZN30_INTERNAL_6dcc3b63_4_k_cu_main6thrust24THRUST_300001_SM_1000_NS12placeholders2_3E - _ZN30_INTERNAL_6dcc3b63_4_k_cu_main4cuda3std6ranges3__45__cpo5ssizeE)
_ZN30_INTERNAL_6dcc3b63_4_k_cu_main4cuda3std6ranges3__45__cpo5ssizeE:
	.zero		1
	.type		_ZN30_INTERNAL_6dcc3b63_4_k_cu_main6thrust24THRUST_300001_SM_1000_NS12placeholders2_3E,@object
	.size		_ZN30_INTERNAL_6dcc3b63_4_k_cu_main6thrust24THRUST_300001_SM_1000_NS12placeholders2_3E,(_ZN30_INTERNAL_6dcc3b63_4_k_cu_main4cuda3std3__45__cpo4cendE - _ZN30_INTERNAL_6dcc3b63_4_k_cu_main6thrust24THRUST_300001_SM_1000_NS12placeholders2_3E)
_ZN30_INTERNAL_6dcc3b63_4_k_cu_main6thrust24THRUST_300001_SM_1000_NS12placeholders2_3E:
	.zero		1
	.type		_ZN30_INTERNAL_6dcc3b63_4_k_cu_main4cuda3std3__45__cpo4cendE,@object
	.size		_ZN30_INTERNAL_6dcc3b63_4_k_cu_main4cuda3std3__45__cpo4cendE,(_ZN30_INTERNAL_6dcc3b63_4_k_cu_main4cuda3std6ranges3__45__cpo4cendE - _ZN30_INTERNAL_6dcc3b63_4_k_cu_main4cuda3std3__45__cpo4cendE)
_ZN30_INTERNAL_6dcc3b63_4_k_cu_main4cuda3std3__45__cpo4cendE:
	.zero		1
	.type		_ZN30_INTERNAL_6dcc3b63_4_k_cu_main4cuda3std6ranges3__45__cpo4cendE,@object
	.size		_ZN30_INTERNAL_6dcc3b63_4_k_cu_main4cuda3std6ranges3__45__cpo4cendE,(_ZN30_INTERNAL_6dcc3b63_4_k_cu_main6thrust24THRUST_300001_SM_1000_NS12placeholders2_7E - _ZN30_INTERNAL_6dcc3b63_4_k_cu_main4cuda3std6ranges3__45__cpo4cendE)
_ZN30_INTERNAL_6dcc3b63_4_k_cu_main4cuda3std6ranges3__45__cpo4cendE:
	.zero		1
	.type		_ZN30_INTERNAL_6dcc3b63_4_k_cu_main6thrust24THRUST_300001_SM_1000_NS12placeholders2_7E,@object
	.size		_ZN30_INTERNAL_6dcc3b63_4_k_cu_main6thrust24THRUST_300001_SM_1000_NS12placeholders2_7E,(_ZN30_INTERNAL_6dcc3b63_4_k_cu_main4cuda3std3__45__cpo5crendE - _ZN30_INTERNAL_6dcc3b63_4_k_cu_main6thrust24THRUST_300001_SM_1000_NS12placeholders2_7E)
_ZN30_INTERNAL_6dcc3b63_4_k_cu_main6thrust24THRUST_300001_SM_1000_NS12placeholders2_7E:
	.zero		1
	.type		_ZN30_INTERNAL_6dcc3b63_4_k_cu_main4cuda3std3__45__cpo5crendE,@object
	.size		_ZN30_INTERNAL_6dcc3b63_4_k_cu_main4cuda3std3__45__cpo5crendE,(_ZN30_INTERNAL_6dcc3b63_4_k_cu_main4cuda3std6ranges3__45__cpo4prevE - _ZN30_INTERNAL_6dcc3b63_4_k_cu_main4cuda3std3__45__cpo5crendE)
_ZN30_INTERNAL_6dcc3b63_4_k_cu_main4cuda3std3__45__cpo5crendE:
	.zero		1
	.type		_ZN30_INTERNAL_6dcc3b63_4_k_cu_main4cuda3std6ranges3__45__cpo4prevE,@object
	.size		_ZN30_INTERNAL_6dcc3b63_4_k_cu_main4cuda3std6ranges3__45__cpo4prevE,(_ZN30_INTERNAL_6dcc3b63_4_k_cu_main4cuda3std6ranges3__45__cpo9iter_moveE - _ZN30_INTERNAL_6dcc3b63_4_k_cu_main4cuda3std6ranges3__45__cpo4prevE)
_ZN30_INTERNAL_6dcc3b63_4_k_cu_main4cuda3std6ranges3__45__cpo4prevE:
	.zero		1
	.type		_ZN30_INTERNAL_6dcc3b63_4_k_cu_main4cuda3std6ranges3__45__cpo9iter_moveE,@object
	.size		_ZN30_INTERNAL_6dcc3b63_4_k_cu_main4cuda3std6ranges3__45__cpo9iter_moveE,(_ZN30_INTERNAL_6dcc3b63_4_k_cu_main6thrust24THRUST_300001_SM_1000_NS6system6detail10sequential3seqE - _ZN30_INTERNAL_6dcc3b63_4_k_cu_main4cuda3std6ranges3__45__cpo9iter_moveE)
_ZN30_INTERNAL_6dcc3b63_4_k_cu_main4cuda3std6ranges3__45__cpo9iter_moveE:
	.zero		1
	.type		_ZN30_INTERNAL_6dcc3b63_4_k_cu_main6thrust24THRUST_300001_SM_1000_NS6system6detail10sequential3seqE,@object
	.size		_ZN30_INTERNAL_6dcc3b63_4_k_cu_main6thrust24THRUST_300001_SM_1000_NS6system6detail10sequential3seqE,(_ZN30_INTERNAL_6dcc3b63_4_k_cu_main6thrust24THRUST_300001_SM_1000_NS12placeholders2_9E - _ZN30_INTERNAL_6dcc3b63_4_k_cu_main6thrust24THRUST_300001_SM_1000_NS6system6detail10sequential3seqE)
_ZN30_INTERNAL_6dcc3b63_4_k_cu_main6thrust24THRUST_300001_SM_1000_NS6system6detail10sequential3seqE:
	.zero		1
	.type		_ZN30_INTERNAL_6dcc3b63_4_k_cu_main6thrust24THRUST_300001_SM_1000_NS12placeholders2_9E,@object
	.size		_ZN30_INTERNAL_6dcc3b63_4_k_cu_main6thrust24THRUST_300001_SM_1000_NS12placeholders2_9E,(_ZN30_INTERNAL_6dcc3b63_4_k_cu_main4cuda3std3__419piecewise_constructE - _ZN30_INTERNAL_6dcc3b63_4_k_cu_main6thrust24THRUST_300001_SM_1000_NS12placeholders2_9E)
_ZN30_INTERNAL_6dcc3b63_4_k_cu_main6thrust24THRUST_300001_SM_1000_NS12placeholders2_9E:
	.zero		1
	.type		_ZN30_INTERNAL_6dcc3b63_4_k_cu_main4cuda3std3__419piecewise_constructE,@object
	.size		_ZN30_INTERNAL_6dcc3b63_4_k_cu_main4cuda3std3__419piecewise_constructE,(_ZN30_INTERNAL_6dcc3b63_4_k_cu_main4cuda3std6ranges3__45__cpo5cdataE - _ZN30_INTERNAL_6dcc3b63_4_k_cu_main4cuda3std3__419piecewise_constructE)
_ZN30_INTERNAL_6dcc3b63_4_k_cu_main4cuda3std3__419piecewise_constructE:
	.zero		1
	.type		_ZN30_INTERNAL_6dcc3b63_4_k_cu_main4cuda3std6ranges3__45__cpo5cdataE,@object
	.size		_ZN30_INTERNAL_6dcc3b63_4_k_cu_main4cuda3std6ranges3__45__cpo5cdataE,(_ZN30_INTERNAL_6dcc3b63_4_k_cu_main6thrust24THRUST_300001_SM_1000_NS12placeholders2_1E - _ZN30_INTERNAL_6dcc3b63_4_k_cu_main4cuda3std6ranges3__45__cpo5cdataE)
_ZN30_INTERNAL_6dcc3b63_4_k_cu_main4cuda3std6ranges3__45__cpo5cdataE:
	.zero		1
	.type		_ZN30_INTERNAL_6dcc3b63_4_k_cu_main6thrust24THRUST_300001_SM_1000_NS12placeholders2_1E,@object
	.size		_ZN30_INTERNAL_6dcc3b63_4_k_cu_main6thrust24THRUST_300001_SM_1000_NS12placeholders2_1E,(_ZN30_INTERNAL_6dcc3b63_4_k_cu_main4cuda3std3__45__cpo3endE - _ZN30_INTERNAL_6dcc3b63_4_k_cu_main6thrust24THRUST_300001_SM_1000_NS12placeholders2_1E)
_ZN30_INTERNAL_6dcc3b63_4_k_cu_main6thrust24THRUST_300001_SM_1000_NS12placeholders2_1E:
	.zero		1
	.type		_ZN30_INTERNAL_6dcc3b63_4_k_cu_main4cuda3std3__45__cpo3endE,@object
	.size		_ZN30_INTERNAL_6dcc3b63_4_k_cu_main4cuda3std3__45__cpo3endE,(_ZN30_INTERNAL_6dcc3b63_4_k_cu_main4cuda3std6ranges3__45__cpo3endE - _ZN30_INTERNAL_6dcc3b63_4_k_cu_main4cuda3std3__45__cpo3endE)
_ZN30_INTERNAL_6dcc3b63_4_k_cu_main4cuda3std3__45__cpo3endE:
	.zero		1
	.type		_ZN30_INTERNAL_6dcc3b63_4_k_cu_main4cuda3std6ranges3__45__cpo3endE,@object
	.size		_ZN30_INTERNAL_6dcc3b63_4_k_cu_main4cuda3std6ranges3__45__cpo3endE,(_ZN30_INTERNAL_6dcc3b63_4_k_cu_main6thrust24THRUST_300001_SM_1000_NS12placeholders2_5E - _ZN30_INTERNAL_6dcc3b63_4_k_cu_main4cuda3std6ranges3__45__cpo3endE)
_ZN30_INTERNAL_6dcc3b63_4_k_cu_main4cuda3std6ranges3__45__cpo3endE:
	.zero		1
	.type		_ZN30_INTERNAL_6dcc3b63_4_k_cu_main6thrust24THRUST_300001_SM_1000_NS12placeholders2_5E,@object
	.size		_ZN30_INTERNAL_6dcc3b63_4_k_cu_main6thrust24THRUST_300001_SM_1000_NS12placeholders2_5E,(_ZN30_INTERNAL_6dcc3b63_4_k_cu_main4cuda3std3__45__cpo4rendE - _ZN30_INTERNAL_6dcc3b63_4_k_cu_main6thrust24THRUST_300001_SM_1000_NS12placeholders2_5E)
_ZN30_INTERNAL_6dcc3b63_4_k_cu_main6thrust24THRUST_300001_SM_1000_NS12placeholders2_5E:
	.zero		1
	.type		_ZN30_INTERNAL_6dcc3b63_4_k_cu_main4cuda3std3__45__cpo4rendE,@object
	.size		_ZN30_INTERNAL_6dcc3b63_4_k_cu_main4cuda3std3__45__cpo4rendE,(_ZN30_INTERNAL_6dcc3b63_4_k_cu_main4cuda3std6ranges3__45__cpo9iter_swapE - _ZN30_INTERNAL_6dcc3b63_4_k_cu_main4cuda3std3__45__cpo4rendE)
_ZN30_INTERNAL_6dcc3b63_4_k_cu_main4cuda3std3__45__cpo4rendE:
	.zero		1
	.type		_ZN30_INTERNAL_6dcc3b63_4_k_cu_main4cuda3std6ranges3__45__cpo9iter_swapE,@object
	.size		_ZN30_INTERNAL_6dcc3b63_4_k_cu_main4cuda3std6ranges3__45__cpo9iter_swapE,(_ZN30_INTERNAL_6dcc3b63_4_k_cu_main4cuda3std3__48unexpectE - _ZN30_INTERNAL_6dcc3b63_4_k_cu_main4cuda3std6ranges3__45__cpo9iter_swapE)
_ZN30_INTERNAL_6dcc3b63_4_k_cu_main4cuda3std6ranges3__45__cpo9iter_swapE:
	.zero		1
	.type		_ZN30_INTERNAL_6dcc3b63_4_k_cu_main4cuda3std3__48unexpectE,@object
	.size		_ZN30_INTERNAL_6dcc3b63_4_k_cu_main4cuda3std3__48unexpectE,(_ZN30_INTERNAL_6dcc3b63_4_k_cu_main6thrust24THRUST_300001_SM_1000_NS8cuda_cub3parE - _ZN30_INTERNAL_6dcc3b63_4_k_cu_main4cuda3std3__48unexpectE)
_ZN30_INTERNAL_6dcc3b63_4_k_cu_main4cuda3std3__48unexpectE:
	.zero		1
	.type		_ZN30_INTERNAL_6dcc3b63_4_k_cu_main6thrust24THRUST_300001_SM_1000_NS8cuda_cub3parE,@object
	.size		_ZN30_INTERNAL_6dcc3b63_4_k_cu_main6thrust24THRUST_300001_SM_1000_NS8cuda_cub3parE,(.L_29 - _ZN30_INTERNAL_6dcc3b63_4_k_cu_main6thrust24THRUST_300001_SM_1000_NS8cuda_cub3parE)
_ZN30_INTERNAL_6dcc3b63_4_k_cu_main6thrust24THRUST_300001_SM_1000_NS8cuda_cub3parE:
	.zero		1
.L_29:


//--------------------- .nv.constant0._ZN3cub18CUB_300001_SM_10006detail11EmptyKernelIvEEvv --------------------------
	.section	.nv.constant0._ZN3cub18CUB_300001_SM_10006detail11EmptyKernelIvEEvv,"a",@progbits
	.sectionflags	@""
	.align	4
.nv.constant0._ZN3cub18CUB_300001_SM_10006detail11EmptyKernelIvEEvv:
	.zero		896


//--------------------- SYMBOLS --------------------------

	.type		.nv.reservedSmem.offset0,@object
	.size		.nv.reservedSmem.offset0,0x4
